//
// Generated by NVIDIA NVVM Compiler
//
// Compiler Build ID: CL-36424714
// Cuda compilation tools, release 13.0, V13.0.88
// Based on NVVM 20.0.0
//

.version 9.0
.target sm_100
.address_size 64

	// .globl	_Z14convolutionGPUPfS_ii

.visible .entry _Z14convolutionGPUPfS_ii(
	.param .u64 .ptr .align 1 _Z14convolutionGPUPfS_ii_param_0,
	.param .u64 .ptr .align 1 _Z14convolutionGPUPfS_ii_param_1,
	.param .u32 _Z14convolutionGPUPfS_ii_param_2,
	.param .u32 _Z14convolutionGPUPfS_ii_param_3
)
{
	.reg .pred 	%p<33>;
	.reg .b32 	%r<107>;
	.reg .b32 	%f<18>;
	.reg .b64 	%rd<22>;
	.reg .b64 	%fd<57>;

	ld.param.u64 	%rd4, [_Z14convolutionGPUPfS_ii_param_0];
	ld.param.u64 	%rd5, [_Z14convolutionGPUPfS_ii_param_1];
	ld.param.u32 	%r29, [_Z14convolutionGPUPfS_ii_param_2];
	cvta.to.global.u64 	%rd1, %rd5;
	mov.u32 	%r105, %tid.x;
	mov.u32 	%r2, %ctaid.x;
	mov.u32 	%r30, %ntid.x;
	mov.u32 	%r31, %tid.y;
	mov.u32 	%r33, %ctaid.y;
	mov.u32 	%r34, %ntid.y;
	mad.lo.s32 	%r36, %r33, %r34, %r31;
	mul.lo.s32 	%r37, %r36, %r29;
	mad.lo.s32 	%r38, %r2, %r30, %r105;
	add.s32 	%r3, %r38, %r37;
	mov.u32 	%r39, %nctaid.x;
	add.s32 	%r4, %r39, -1;
	add.s32 	%r5, %r30, -1;
	mov.u32 	%r40, %nctaid.y;
	add.s32 	%r41, %r40, -1;
	setp.eq.s32 	%p7, %r33, %r41;
	add.s32 	%r42, %r34, -1;
	add.s32 	%r43, %r31, -3;
	setp.gt.u32 	%p8, %r43, %r42;
	and.pred  	%p1, %p7, %p8;
	add.s32 	%r44, %r31, -2;
	setp.gt.u32 	%p9, %r44, %r42;
	and.pred  	%p2, %p7, %p9;
	setp.gt.u32 	%p10, %r31, %r42;
	and.pred  	%p3, %p7, %p10;
	mul.wide.s32 	%rd6, %r29, 4;
	sub.s64 	%rd2, %rd1, %rd6;
	add.s32 	%r104, %r3, -3;
	add.s32 	%r45, %r36, -2;
	mad.lo.s32 	%r46, %r29, %r45, %r38;
	add.s32 	%r103, %r46, -3;
	add.s32 	%r47, %r36, 3;
	mad.lo.s32 	%r48, %r29, %r47, %r38;
	add.s32 	%r102, %r48, -3;
	add.s32 	%r49, %r36, 2;
	mad.lo.s32 	%r50, %r29, %r49, %r38;
	add.s32 	%r101, %r50, -3;
	add.s32 	%r51, %r37, %r29;
	add.s32 	%r52, %r38, %r51;
	add.s32 	%r100, %r52, -3;
	add.s32 	%r53, %r36, -3;
	mad.lo.s32 	%r54, %r29, %r53, %r38;
	add.s32 	%r99, %r54, -3;
	mov.f32 	%f17, 0f00000000;
	mov.b32 	%r106, -3;
$L__BB0_1:
	setp.eq.s32 	%p11, %r2, %r4;
	mul.wide.s32 	%rd3, %r104, 4;
	add.s32 	%r55, %r105, -3;
	setp.gt.u32 	%p12, %r55, %r5;
	and.pred  	%p4, %p11, %p12;
	or.pred  	%p13, %p4, %p1;
	mov.f64 	%fd50, 0d0000000000000000;
	@%p13 bra 	$L__BB0_3;
	mul.wide.s32 	%rd7, %r99, 4;
	add.s64 	%rd8, %rd1, %rd7;
	ld.global.f32 	%f10, [%rd8];
	cvt.f64.f32 	%fd16, %f10;
	mul.f64 	%fd17, %fd16, 0d3FE0000000000000;
	mul.f64 	%fd50, %fd17, 0d3FE0000000000000;
$L__BB0_3:
	cvt.f64.f32 	%fd19, %f17;
	add.f64 	%fd20, %fd50, %fd19;
	cvt.rn.f32.f64 	%f2, %fd20;
	or.pred  	%p14, %p4, %p2;
	mov.f64 	%fd51, 0d0000000000000000;
	@%p14 bra 	$L__BB0_5;
	mul.wide.s32 	%rd9, %r103, 4;
	add.s64 	%rd10, %rd1, %rd9;
	ld.global.f32 	%f11, [%rd10];
	cvt.f64.f32 	%fd21, %f11;
	mul.f64 	%fd22, %fd21, 0d3FE0000000000000;
	mul.f64 	%fd51, %fd22, 0d3FE0000000000000;
$L__BB0_5:
	cvt.f64.f32 	%fd24, %f2;
	add.f64 	%fd25, %fd51, %fd24;
	cvt.rn.f32.f64 	%f3, %fd25;
	setp.eq.s32 	%p15, %r33, %r41;
	add.s32 	%r63, %r31, -1;
	setp.gt.u32 	%p16, %r63, %r42;
	and.pred  	%p17, %p15, %p16;
	or.pred  	%p18, %p4, %p17;
	or.pred  	%p32, %p4, %p3;
	mov.f64 	%fd52, 0d0000000000000000;
	@%p18 bra 	$L__BB0_7;
	add.s64 	%rd11, %rd2, %rd3;
	ld.global.f32 	%f12, [%rd11];
	cvt.f64.f32 	%fd26, %f12;
	mul.f64 	%fd27, %fd26, 0d3FE0000000000000;
	mul.f64 	%fd52, %fd27, 0d3FE0000000000000;
	mov.pred 	%p32, %p3;
$L__BB0_7:
	cvt.f64.f32 	%fd29, %f3;
	add.f64 	%fd30, %fd52, %fd29;
	cvt.rn.f32.f64 	%f4, %fd30;
	mov.f64 	%fd53, 0d0000000000000000;
	@%p32 bra 	$L__BB0_9;
	add.s64 	%rd12, %rd1, %rd3;
	ld.global.f32 	%f13, [%rd12];
	cvt.f64.f32 	%fd31, %f13;
	mul.f64 	%fd32, %fd31, 0d3FE0000000000000;
	mul.f64 	%fd53, %fd32, 0d3FE0000000000000;
$L__BB0_9:
	cvt.f64.f32 	%fd34, %f4;
	add.f64 	%fd35, %fd53, %fd34;
	cvt.rn.f32.f64 	%f5, %fd35;
	setp.eq.s32 	%p19, %r33, %r41;
	mov.u32 	%r74, %ntid.y;
	add.s32 	%r76, %r74, -1;
	setp.ge.u32 	%p20, %r31, %r76;
	and.pred  	%p21, %p19, %p20;
	or.pred  	%p22, %p4, %p21;
	mov.f64 	%fd54, 0d0000000000000000;
	@%p22 bra 	$L__BB0_11;
	mul.wide.s32 	%rd13, %r100, 4;
	add.s64 	%rd14, %rd1, %rd13;
	ld.global.f32 	%f14, [%rd14];
	cvt.f64.f32 	%fd36, %f14;
	mul.f64 	%fd37, %fd36, 0d3FE0000000000000;
	mul.f64 	%fd54, %fd37, 0d3FE0000000000000;
$L__BB0_11:
	cvt.f64.f32 	%fd39, %f5;
	add.f64 	%fd40, %fd54, %fd39;
	cvt.rn.f32.f64 	%f6, %fd40;
	setp.eq.s32 	%p23, %r33, %r41;
	add.s32 	%r84, %r31, 2;
	setp.gt.u32 	%p24, %r84, %r76;
	and.pred  	%p25, %p23, %p24;
	or.pred  	%p26, %p4, %p25;
	mov.f64 	%fd55, 0d0000000000000000;
	@%p26 bra 	$L__BB0_13;
	mul.wide.s32 	%rd15, %r101, 4;
	add.s64 	%rd16, %rd1, %rd15;
	ld.global.f32 	%f15, [%rd16];
	cvt.f64.f32 	%fd41, %f15;
	mul.f64 	%fd42, %fd41, 0d3FE0000000000000;
	mul.f64 	%fd55, %fd42, 0d3FE0000000000000;
$L__BB0_13:
	cvt.f64.f32 	%fd44, %f6;
	add.f64 	%fd45, %fd55, %fd44;
	cvt.rn.f32.f64 	%f7, %fd45;
	setp.eq.s32 	%p27, %r33, %r41;
	add.s32 	%r95, %r31, 3;
	mov.u32 	%r96, %ntid.y;
	add.s32 	%r98, %r96, -1;
	setp.gt.u32 	%p28, %r95, %r98;
	and.pred  	%p29, %p27, %p28;
	or.pred  	%p30, %p4, %p29;
	mov.f64 	%fd56, 0d0000000000000000;
	@%p30 bra 	$L__BB0_15;
	mul.wide.s32 	%rd17, %r102, 4;
	add.s64 	%rd18, %rd1, %rd17;
	ld.global.f32 	%f16, [%rd18];
	cvt.f64.f32 	%fd46, %f16;
	mul.f64 	%fd47, %fd46, 0d3FE0000000000000;
	mul.f64 	%fd56, %fd47, 0d3FE0000000000000;
$L__BB0_15:
	cvt.f64.f32 	%fd48, %f7;
	add.f64 	%fd49, %fd56, %fd48;
	cvt.rn.f32.f64 	%f17, %fd49;
	add.s32 	%r106, %r106, 1;
	add.s32 	%r105, %r105, 1;
	add.s32 	%r104, %r104, 1;
	add.s32 	%r103, %r103, 1;
	add.s32 	%r102, %r102, 1;
	add.s32 	%r101, %r101, 1;
	add.s32 	%r100, %r100, 1;
	add.s32 	%r99, %r99, 1;
	setp.ne.s32 	%p31, %r106, 4;
	@%p31 bra 	$L__BB0_1;
	cvta.to.global.u64 	%rd19, %rd4;
	mul.wide.s32 	%rd20, %r3, 4;
	add.s64 	%rd21, %rd19, %rd20;
	st.global.f32 	[%rd21], %f17;
	ret;

}


// ===== COMPILED SASS (sm_100) =====

	.target	sm_100

	.elftype	@"ET_EXEC"


//--------------------- .note.nv.tkinfo           --------------------------
	.section	.note.nv.tkinfo,"",@"SHT_NOTE"
	.sectionflags	@"SHF_NOTE_NV_TKINFO"
	.tkinfo
        /*0018*/ 	.word	0x00000002
        /*0030*/ 	.string	""
        /*0030*/ 	.string	"ptxas"
        /*0030*/ 	.string	"Cuda compilation tools, release 13.0, V13.0.88"
        /*0030*/ 	.string	"Build cuda_13.0.r13.0/compiler.36424714_0"
        /*0030*/ 	.string	"-arch sm_100 -m 64 "



//--------------------- .note.nv.cuinfo           --------------------------
	.section	.note.nv.cuinfo,"",@"SHT_NOTE"
	.sectionflags	@"SHF_NOTE_NV_CUINFO"
        /*0018*/ 	.short	0x0002
        /*001a*/ 	.short	0x0064
        /*001c*/ 	.short	0x0082
	.zero		2


//--------------------- .nv.info                  --------------------------
	.section	.nv.info,"",@"SHT_CUDA_INFO"
	.align	4


	//----- nvinfo : EIATTR_REGCOUNT
	.align		4
        /*0000*/ 	.byte	0x04, 0x2f
        /*0002*/ 	.short	(.L_1 - .L_0)
	.align		4
.L_0:
        /*0004*/ 	.word	index@(_Z14convolutionGPUPfS_ii)
        /*0008*/ 	.word	0x00000020


	//----- nvinfo : EIATTR_FRAME_SIZE
	.align		4
.L_1:
        /*000c*/ 	.byte	0x04, 0x11
        /*000e*/ 	.short	(.L_3 - .L_2)
	.align		4
.L_2:
        /*0010*/ 	.word	index@(_Z14convolutionGPUPfS_ii)
        /*0014*/ 	.word	0x00000000


	//----- nvinfo : EIATTR_MIN_STACK_SIZE
	.align		4
.L_3:
        /*0018*/ 	.byte	0x04, 0x12
        /*001a*/ 	.short	(.L_5 - .L_4)
	.align		4
.L_4:
        /*001c*/ 	.word	index@(_Z14convolutionGPUPfS_ii)
        /*0020*/ 	.word	0x00000000
.L_5:


//--------------------- .nv.compat                --------------------------
	.section	.nv.compat,"",@"SHT_CUDA_COMPAT_INFO"
	.align	4
        /*0000*/ 	.byte	0x02, 0x09, 0x00, 0x00, 0x02, 0x02, 0x01, 0x00, 0x02, 0x05, 0x05, 0x00, 0x03, 0x07, 0x01, 0x01
        /*0010*/ 	.byte	0x02, 0x03, 0x00, 0x00, 0x02, 0x06, 0x01, 0x00, 0x04, 0x0b, 0x08, 0x00, 0x01, 0x00, 0x00, 0x00
        /*0020*/ 	.byte	0x00, 0x00, 0x00, 0x00


//--------------------- .nv.info._Z14convolutionGPUPfS_ii --------------------------
	.section	.nv.info._Z14convolutionGPUPfS_ii,"",@"SHT_CUDA_INFO"
	.sectionflags	@""
	.align	4


	//----- nvinfo : EIATTR_CUDA_API_VERSION
	.align		4
        /*0000*/ 	.byte	0x04, 0x37
        /*0002*/ 	.short	(.L_7 - .L_6)
.L_6:
        /*0004*/ 	.word	0x00000082


	//----- nvinfo : EIATTR_KPARAM_INFO
	.align		4
.L_7:
        /*0008*/ 	.byte	0x04, 0x17
        /*000a*/ 	.short	(.L_9 - .L_8)
.L_8:
        /*000c*/ 	.word	0x00000000
        /*0010*/ 	.short	0x0003
        /*0012*/ 	.short	0x0014
        /*0014*/ 	.byte	0x00, 0xf0, 0x11, 0x00


	//----- nvinfo : EIATTR_KPARAM_INFO
	.align		4
.L_9:
        /*0018*/ 	.byte	0x04, 0x17
        /*001a*/ 	.short	(.L_11 - .L_10)
.L_10:
        /*001c*/ 	.word	0x00000000
        /*0020*/ 	.short	0x0002
        /*0022*/ 	.short	0x0010
        /*0024*/ 	.byte	0x00, 0xf0, 0x11, 0x00


	//----- nvinfo : EIATTR_KPARAM_INFO
	.align		4
.L_11:
        /*0028*/ 	.byte	0x04, 0x17
        /*002a*/ 	.short	(.L_13 - .L_12)
.L_12:
        /*002c*/ 	.word	0x00000000
        /*0030*/ 	.short	0x0001
        /*0032*/ 	.short	0x0008
        /*0034*/ 	.byte	0x00, 0xf5, 0x21, 0x00


	//----- nvinfo : EIATTR_KPARAM_INFO
	.align		4
.L_13:
        /*0038*/ 	.byte	0x04, 0x17
        /*003a*/ 	.short	(.L_15 - .L_14)
.L_14:
        /*003c*/ 	.word	0x00000000
        /*0040*/ 	.short	0x0000
        /*0042*/ 	.short	0x0000
        /*0044*/ 	.byte	0x00, 0xf5, 0x21, 0x00


	//----- nvinfo : EIATTR_SPARSE_MMA_MASK
	.align		4
.L_15:
        /*0048*/ 	.byte	0x03, 0x50
        /*004a*/ 	.short	0x0000


	//----- nvinfo : EIATTR_MAXREG_COUNT
	.align		4
        /*004c*/ 	.byte	0x03, 0x1b
        /*004e*/ 	.short	0x00ff


	//----- nvinfo : EIATTR_MERCURY_ISA_VERSION
	.align		4
        /*0050*/ 	.byte	0x03, 0x5f
        /*0052*/ 	.short	0x0101


	//----- nvinfo : EIATTR_VRC_CTA_INIT_COUNT
	.align		4
        /*0054*/ 	.byte	0x02, 0x4a
	.zero		1
	.zero		1


	//----- nvinfo : EIATTR_EXIT_INSTR_OFFSETS
	.align		4
        /*0058*/ 	.byte	0x04, 0x1c
        /*005a*/ 	.short	(.L_17 - .L_16)


	//   ....[0]....
.L_16:
        /*005c*/ 	.word	0x000009b0


	//----- nvinfo : EIATTR_CBANK_PARAM_SIZE
	.align		4
.L_17:
        /*0060*/ 	.byte	0x03, 0x19
        /*0062*/ 	.short	0x0018


	//----- nvinfo : EIATTR_PARAM_CBANK
	.align		4
        /*0064*/ 	.byte	0x04, 0x0a
        /*0066*/ 	.short	(.L_19 - .L_18)
	.align		4
.L_18:
        /*0068*/ 	.word	index@(.nv.constant0._Z14convolutionGPUPfS_ii)
        /*006c*/ 	.short	0x0380
        /*006e*/ 	.short	0x0018


	//----- nvinfo : EIATTR_SW_WAR
	.align		4
.L_19:
        /*0070*/ 	.byte	0x04, 0x36
        /*0072*/ 	.short	(.L_21 - .L_20)
.L_20:
        /*0074*/ 	.word	0x00000008
.L_21:


//--------------------- .nv.callgraph             --------------------------
	.section	.nv.callgraph,"",@"SHT_CUDA_CALLGRAPH"
	.align	4
	.sectionentsize	8
	.align		4
        /*0000*/ 	.word	0x00000000
	.align		4
        /*0004*/ 	.word	0xffffffff
	.align		4
        /*0008*/ 	.word	0x00000000
	.align		4
        /*000c*/ 	.word	0xfffffffe
	.align		4
        /*0010*/ 	.word	0x00000000
	.align		4
        /*0014*/ 	.word	0xfffffffd
	.align		4
        /*0018*/ 	.word	0x00000000
	.align		4
        /*001c*/ 	.word	0xfffffffc


//--------------------- .text._Z14convolutionGPUPfS_ii --------------------------
	.section	.text._Z14convolutionGPUPfS_ii,"ax",@progbits
	.align	128
        .global         _Z14convolutionGPUPfS_ii
        .type           _Z14convolutionGPUPfS_ii,@function
        .size           _Z14convolutionGPUPfS_ii,(.L_x_2 - _Z14convolutionGPUPfS_ii)
        .other          _Z14convolutionGPUPfS_ii,@"STO_CUDA_ENTRY STV_DEFAULT"
_Z14convolutionGPUPfS_ii:
.text._Z14convolutionGPUPfS_ii:
[----:B------:R-:W-:Y:S01]  /*0000*/  LDC R1, c[0x0][0x37c] ;  /* 0x0000df00ff017b82 */ /* 0x000fe20000000800 */
[----:B------:R-:W0:Y:S07]  /*0010*/  S2R R0, SR_TID.Y ;  /* 0x0000000000007919 */ /* 0x000e2e0000002200 */
[----:B------:R-:W1:Y:S01]  /*0020*/  LDC R8, c[0x0][0x360] ;  /* 0x0000d800ff087b82 */ /* 0x000e620000000800 */
[----:B------:R-:W2:Y:S01]  /*0030*/  LDCU.64 UR4, c[0x0][0x388] ;  /* 0x00007100ff0477ac */ /* 0x000ea20008000a00 */
[----:B------:R-:W-:Y:S01]  /*0040*/  HFMA2 R27, -RZ, RZ, 0, 0 ;  /* 0x00000000ff1b7431 */ /* 0x000fe200000001ff */
[----:B------:R-:W1:Y:S01]  /*0050*/  S2R R7, SR_TID.X ;  /* 0x0000000000077919 */ /* 0x000e620000002100 */
[----:B------:R-:W3:Y:S04]  /*0060*/  LDCU.64 UR8, c[0x0][0x358] ;  /* 0x00006b00ff0877ac */ /* 0x000ee80008000a00 */
[----:B------:R-:W4:Y:S01]  /*0070*/  LDC R11, c[0x0][0x364] ;  /* 0x0000d900ff0b7b82 */ /* 0x000f220000000800 */
[----:B------:R-:W-:-:S07]  /*0080*/  UMOV UR6, 0xfffffffd ;  /* 0xfffffffd00067882 */ /* 0x000fce0000000000 */
[----:B------:R-:W5:Y:S08]  /*0090*/  LDC R9, c[0x0][0x370] ;  /* 0x0000dc00ff097b82 */ /* 0x000f700000000800 */
[----:B------:R-:W2:Y:S01]  /*00a0*/  LDC R3, c[0x0][0x374] ;  /* 0x0000dd00ff037b82 */ /* 0x000ea20000000800 */
[----:B0-----:R-:W-:-:S07]  /*00b0*/  VIADD R2, R0, 0xfffffffd ;  /* 0xfffffffd00027836 */ /* 0x001fce0000000000 */
[----:B------:R-:W0:Y:S01]  /*00c0*/  LDC R15, c[0x0][0x390] ;  /* 0x0000e400ff0f7b82 */ /* 0x000e220000000800 */
[----:B----4-:R-:W-:Y:S02]  /*00d0*/  VIADD R5, R11, 0xffffffff ;  /* 0xffffffff0b057836 */ /* 0x010fe40000000000 */
[----:B------:R-:W-:-:S05]  /*00e0*/  VIADD R6, R0, 0xfffffffe ;  /* 0xfffffffe00067836 */ /* 0x000fca0000000000 */
[----:B------:R-:W4:Y:S01]  /*00f0*/  S2UR UR10, SR_CTAID.Y ;  /* 0x00000000000a79c3 */ /* 0x000f220000002600 */
[----:B-----5:R-:W-:-:S07]  /*0100*/  VIADD R9, R9, 0xffffffff ;  /* 0xffffffff09097836 */ /* 0x020fce0000000000 */
[----:B------:R-:W1:Y:S01]  /*0110*/  S2UR UR7, SR_CTAID.X ;  /* 0x00000000000779c3 */ /* 0x000e620000002500 */
[----:B--2---:R-:W-:Y:S02]  /*0120*/  VIADD R3, R3, 0xffffffff ;  /* 0xffffffff03037836 */ /* 0x004fe40000000000 */
[----:B0-----:R-:W-:-:S03]  /*0130*/  IMAD.WIDE R12, R15, 0x4, RZ ;  /* 0x000000040f0c7825 */ /* 0x001fc600078e02ff */
[----:B------:R-:W-:Y:S02]  /*0140*/  IADD3 R10, P0, PT, -R12, UR4, RZ ;  /* 0x000000040c0a7c10 */ /* 0x000fe4000ff1e1ff */
[----:B----4-:R-:W-:Y:S01]  /*0150*/  ISETP.NE.AND P2, PT, R3, UR10, PT ;  /* 0x0000000a03007c0c */ /* 0x010fe2000bf45270 */
[----:B------:R-:W-:Y:S01]  /*0160*/  IMAD R4, R11, UR10, R0 ;  /* 0x0000000a0b047c24 */ /* 0x000fe2000f8e0200 */
[----:B------:R-:W-:Y:S02]  /*0170*/  IADD3.X R11, PT, PT, ~R13, UR5, RZ, P0, !PT ;  /* 0x000000050d0b7c10 */ /* 0x000fe400087fe5ff */
[-C--:B------:R-:W-:Y:S01]  /*0180*/  ISETP.GT.U32.AND P3, PT, R2, R5.reuse, !P2 ;  /* 0x000000050200720c */ /* 0x080fe20005764070 */
[C---:B------:R-:W-:Y:S01]  /*0190*/  VIADD R12, R4.reuse, 0x2 ;  /* 0x00000002040c7836 */ /* 0x040fe20000000000 */
[C---:B------:R-:W-:Y:S01]  /*01a0*/  IADD3 R2, PT, PT, R4.reuse, -0x2, RZ ;  /* 0xfffffffe04027810 */ /* 0x040fe20007ffe0ff */
[----:B------:R-:W-:Y:S01]  /*01b0*/  VIADD R14, R4, 0xfffffffd ;  /* 0xfffffffd040e7836 */ /* 0x000fe20000000000 */
[-C--:B------:R-:W-:Y:S01]  /*01c0*/  ISETP.GT.U32.AND P1, PT, R6, R5.reuse, !P2 ;  /* 0x000000050600720c */ /* 0x080fe20005724070 */
[----:B-1----:R-:W-:Y:S01]  /*01d0*/  IMAD R13, R8, UR7, R7 ;  /* 0x00000007080d7c24 */ /* 0x002fe2000f8e0207 */
[----:B------:R-:W-:Y:S01]  /*01e0*/  P2R R22, PR, RZ, 0x8 ;  /* 0x00000008ff167803 */ /* 0x000fe20000000000 */
[----:B------:R-:W-:Y:S01]  /*01f0*/  VIADD R6, R4, 0x3 ;  /* 0x0000000304067836 */ /* 0x000fe20000000000 */
[----:B------:R-:W-:Y:S01]  /*0200*/  ISETP.GT.U32.AND P2, PT, R0, R5, !P2 ;  /* 0x000000050000720c */ /* 0x000fe20005744070 */
[----:B------:R-:W-:-:S02]  /*0210*/  IMAD R2, R2, R15, R13 ;  /* 0x0000000f02027224 */ /* 0x000fc400078e020d */
[-C--:B------:R-:W-:Y:S02]  /*0220*/  IMAD R20, R4, R15.reuse, R15 ;  /* 0x0000000f04147224 */ /* 0x080fe400078e020f */
[-CC-:B------:R-:W-:Y:S01]  /*0230*/  IMAD R6, R6, R15.reuse, R13.reuse ;  /* 0x0000000f06067224 */ /* 0x180fe200078e020d */
[----:B------:R-:W-:Y:S01]  /*0240*/  IADD3 R24, PT, PT, R2, -0x3, RZ ;  /* 0xfffffffd02187810 */ /* 0x000fe20007ffe0ff */
[-CC-:B------:R-:W-:Y:S01]  /*0250*/  IMAD R4, R4, R15.reuse, R13.reuse ;  /* 0x0000000f04047224 */ /* 0x180fe200078e020d */
[----:B------:R-:W-:Y:S01]  /*0260*/  IADD3 R20, PT, PT, R13, -0x3, R20 ;  /* 0xfffffffd0d147810 */ /* 0x000fe20007ffe014 */
[-CC-:B------:R-:W-:Y:S02]  /*0270*/  IMAD R12, R12, R15.reuse, R13.reuse ;  /* 0x0000000f0c0c7224 */ /* 0x180fe400078e020d */
[----:B------:R-:W-:Y:S02]  /*0280*/  IMAD R14, R14, R15, R13 ;  /* 0x0000000f0e0e7224 */ /* 0x000fe400078e020d */
[----:B------:R-:W-:-:S02]  /*0290*/  VIADD R23, R6, 0xfffffffd ;  /* 0xfffffffd06177836 */ /* 0x000fc40000000000 */
[----:B------:R-:W-:Y:S02]  /*02a0*/  VIADD R8, R8, 0xffffffff ;  /* 0xffffffff08087836 */ /* 0x000fe40000000000 */
[----:B------:R-:W-:Y:S02]  /*02b0*/  VIADD R21, R4, 0xfffffffd ;  /* 0xfffffffd04157836 */ /* 0x000fe40000000000 */
[----:B------:R-:W-:Y:S02]  /*02c0*/  VIADD R6, R12, 0xfffffffd ;  /* 0xfffffffd0c067836 */ /* 0x000fe40000000000 */
[----:B---3--:R-:W-:-:S07]  /*02d0*/  VIADD R2, R14, 0xfffffffd ;  /* 0xfffffffd0e027836 */ /* 0x008fce0000000000 */
.L_x_0:
[----:B------:R-:W-:Y:S01]  /*02e0*/  IADD3 R13, PT, PT, R7, -0x3, RZ ;  /* 0xfffffffd070d7810 */ /* 0x000fe20007ffe0ff */
[----:B------:R-:W-:Y:S01]  /*02f0*/  VIADD R16, R0, 0xffffffff ;  /* 0xffffffff00107836 */ /* 0x000fe20000000000 */
[----:B------:R-:W-:Y:S02]  /*0300*/  ISETP.NE.AND P0, PT, R22, RZ, PT ;  /* 0x000000ff1600720c */ /* 0x000fe40003f05270 */
[----:B------:R-:W-:-:S04]  /*0310*/  ISETP.GT.U32.AND P5, PT, R13, R8, PT ;  /* 0x000000080d00720c */ /* 0x000fc80003fa4070 */
[----:B------:R-:W-:-:S04]  /*0320*/  ISETP.EQ.AND P5, PT, R9, UR7, P5 ;  /* 0x0000000709007c0c */ /* 0x000fc8000afa2270 */
[----:B------:R-:W-:Y:S02]  /*0330*/  PLOP3.LUT P3, PT, P5, P0, PT, 0xf8, 0x8f ;  /* 0x00000000008f781c */ /* 0x000fe40002f61f70 */
[----:B------:R-:W-:Y:S02]  /*0340*/  PLOP3.LUT P4, PT, P5, P1, PT, 0xf8, 0x8f ;  /* 0x00000000008f781c */ /* 0x000fe40002f83f70 */
[----:B------:R-:W-:-:S04]  /*0350*/  ISETP.GT.U32.AND P0, PT, R16, R5, PT ;  /* 0x000000051000720c */ /* 0x000fc80003f04070 */
[----:B------:R-:W-:-:S04]  /*0360*/  ISETP.EQ.AND P0, PT, R3, UR10, P0 ;  /* 0x0000000a03007c0c */ /* 0x000fc80008702270 */
[----:B------:R-:W-:Y:S01]  /*0370*/  PLOP3.LUT P0, PT, P5, P0, PT, 0xf8, 0x8f ;  /* 0x00000000008f781c */ /* 0x000fe20002f01f70 */
[----:B------:R-:W0:Y:S08]  /*0380*/  @!P3 LDC.64 R14, c[0x0][0x388] ;  /* 0x0000e200ff0ebb82 */ /* 0x000e300000000a00 */
[----:B-1----:R-:W1:Y:S01]  /*0390*/  @!P4 LDC.64 R12, c[0x0][0x388] ;  /* 0x0000e200ff0ccb82 */ /* 0x002e620000000a00 */
[----:B0-----:R-:W-:-:S04]  /*03a0*/  @!P3 IMAD.WIDE R28, R2, 0x4, R14 ;  /* 0x00000004021cb825 */ /* 0x001fc800078e020e */
[----:B------:R-:W-:Y:S02]  /*03b0*/  @!P0 IMAD.WIDE R14, R21, 0x4, R10 ;  /* 0x00000004150e8825 */ /* 0x000fe400078e020a */
[----:B------:R-:W2:Y:S02]  /*03c0*/  @!P3 LDG.E R28, desc[UR8][R28.64] ;  /* 0x000000081c1cb981 */ /* 0x000ea4000c1e1900 */
[----:B-1----:R-:W-:Y:S02]  /*03d0*/  @!P4 IMAD.WIDE R18, R24, 0x4, R12 ;  /* 0x000000041812c825 */ /* 0x002fe400078e020c */
[----:B------:R-:W3:Y:S04]  /*03e0*/  @!P0 LDG.E R26, desc[UR8][R14.64] ;  /* 0x000000080e1a8981 */ /* 0x000ee8000c1e1900 */
[----:B------:R0:W4:Y:S01]  /*03f0*/  @!P4 LDG.E R25, desc[UR8][R18.64] ;  /* 0x000000081219c981 */ /* 0x000122000c1e1900 */
[----:B------:R-:W1:Y:S01]  /*0400*/  LDCU UR4, c[0x0][0x364] ;  /* 0x00006c80ff0477ac */ /* 0x000e620008000800 */
[----:B------:R-:W5:Y:S01]  /*0410*/  LDCU UR5, c[0x0][0x364] ;  /* 0x00006c80ff0577ac */ /* 0x000f620008000800 */
[----:B0-----:R-:W-:Y:S01]  /*0420*/  CS2R R18, SRZ ;  /* 0x0000000000127805 */ /* 0x001fe2000001ff00 */
[----:B-1----:R-:W-:-:S02]  /*0430*/  UIADD3 UR4, UPT, UPT, UR4, -0x1, URZ ;  /* 0xffffffff04047890 */ /* 0x002fc4000fffe0ff */
[----:B-----5:R-:W-:-:S04]  /*0440*/  UIADD3 UR5, UPT, UPT, UR5, -0x1, URZ ;  /* 0xffffffff05057890 */ /* 0x020fc8000fffe0ff */
[----:B------:R-:W-:-:S04]  /*0450*/  ISETP.GE.U32.AND P6, PT, R0, UR4, PT ;  /* 0x0000000400007c0c */ /* 0x000fc8000bfc6070 */
[----:B------:R-:W-:-:S04]  /*0460*/  ISETP.EQ.AND P6, PT, R3, UR10, P6 ;  /* 0x0000000a03007c0c */ /* 0x000fc8000b7c2270 */
[----:B------:R-:W-:Y:S01]  /*0470*/  PLOP3.LUT P6, PT, P5, P6, PT, 0xf8, 0x8f ;  /* 0x00000000008f781c */ /* 0x000fe20002fcdf70 */
[----:B--2---:R-:W0:Y:S08]  /*0480*/  @!P3 F2F.F64.F32 R16, R28 ;  /* 0x0000001c0010b310 */ /* 0x004e300000201800 */
[----:B----4-:R-:W1:Y:S08]  /*0490*/  @!P4 F2F.F64.F32 R12, R25 ;  /* 0x00000019000cc310 */ /* 0x010e700000201800 */
[----:B---3--:R-:W2:Y:S01]  /*04a0*/  @!P0 F2F.F64.F32 R14, R26 ;  /* 0x0000001a000e8310 */ /* 0x008ea20000201800 */
[----:B0-----:R-:W-:-:S02]  /*04b0*/  @!P3 DMUL R16, R16, 0.5 ;  /* 0x3fe000001010b828 */ /* 0x001fc40000000000 */
[----:B-1----:R-:W-:-:S06]  /*04c0*/  @!P4 DMUL R12, R12, 0.5 ;  /* 0x3fe000000c0cc828 */ /* 0x002fcc0000000000 */
[----:B------:R-:W-:Y:S02]  /*04d0*/  @!P3 DMUL R18, R16, 0.5 ;  /* 0x3fe000001012b828 */ /* 0x000fe40000000000 */
[----:B--2---:R-:W-:Y:S01]  /*04e0*/  @!P0 DMUL R14, R14, 0.5 ;  /* 0x3fe000000e0e8828 */ /* 0x004fe20000000000 */
[----:B------:R-:W-:Y:S01]  /*04f0*/  CS2R R16, SRZ ;  /* 0x0000000000107805 */ /* 0x000fe2000001ff00 */
[----:B------:R-:W-:Y:S01]  /*0500*/  @!P4 DMUL R16, R12, 0.5 ;  /* 0x3fe000000c10c828 */ /* 0x000fe20000000000 */
[----:B------:R-:W-:Y:S02]  /*0510*/  PLOP3.LUT P3, PT, P5, P2, PT, 0xf8, 0x8f ;  /* 0x00000000008f781c */ /* 0x000fe40002f65f70 */
[----:B------:R-:W-:Y:S02]  /*0520*/  CS2R R12, SRZ ;  /* 0x00000000000c7805 */ /* 0x000fe4000001ff00 */
[----:B------:R-:W-:Y:S01]  /*0530*/  @!P0 PLOP3.LUT P3, PT, P2, PT, PT, 0x80, 0x8 ;  /* 0x000000000008881c */ /* 0x000fe2000176f070 */
[----:B------:R-:W-:Y:S01]  /*0540*/  @!P0 DMUL R12, R14, 0.5 ;  /* 0x3fe000000e0c8828 */ /* 0x000fe20000000000 */
[----:B------:R-:W-:-:S05]  /*0550*/  VIADD R14, R0, 0x2 ;  /* 0x00000002000e7836 */ /* 0x000fca0000000000 */
[----:B------:R-:W-:Y:S01]  /*0560*/  ISETP.GT.U32.AND P4, PT, R14, UR4, PT ;  /* 0x000000040e007c0c */ /* 0x000fe2000bf84070 */
[----:B------:R-:W-:-:S05]  /*0570*/  VIADD R14, R0, 0x3 ;  /* 0x00000003000e7836 */ /* 0x000fca0000000000 */
[----:B------:R-:W-:Y:S02]  /*0580*/  ISETP.GT.U32.AND P0, PT, R14, UR5, PT ;  /* 0x000000050e007c0c */ /* 0x000fe4000bf04070 */
[----:B------:R-:W0:Y:S02]  /*0590*/  @!P3 LDC.64 R14, c[0x0][0x388] ;  /* 0x0000e200ff0ebb82 */ /* 0x000e240000000a00 */
[----:B0-----:R-:W-:-:S05]  /*05a0*/  @!P3 IMAD.WIDE R14, R21, 0x4, R14 ;  /* 0x00000004150eb825 */ /* 0x001fca00078e020e */
[----:B------:R0:W2:Y:S02]  /*05b0*/  @!P3 LDG.E R26, desc[UR8][R14.64] ;  /* 0x000000080e1ab981 */ /* 0x0000a4000c1e1900 */
[----:B0-----:R-:W0:Y:S01]  /*05c0*/  @!P6 LDC.64 R14, c[0x0][0x388] ;  /* 0x0000e200ff0eeb82 */ /* 0x001e220000000a00 */
[----:B------:R-:W-:-:S04]  /*05d0*/  ISETP.EQ.AND P4, PT, R3, UR10, P4 ;  /* 0x0000000a03007c0c */ /* 0x000fc8000a782270 */
[----:B------:R-:W-:Y:S01]  /*05e0*/  PLOP3.LUT P4, PT, P5, P4, PT, 0xf8, 0x8f ;  /* 0x00000000008f781c */ /* 0x000fe20002f89f70 */
[----:B0-----:R-:W-:Y:S02]  /*05f0*/  @!P6 IMAD.WIDE R28, R20, 0x4, R14 ;  /* 0x00000004141ce825 */ /* 0x001fe400078e020e */
[----:B------:R-:W0:Y:S03]  /*0600*/  F2F.F64.F32 R14, R27 ;  /* 0x0000001b000e7310 */ /* 0x000e260000201800 */
[----:B------:R1:W3:Y:S01]  /*0610*/  @!P6 LDG.E R25, desc[UR8][R28.64] ;  /* 0x000000081c19e981 */ /* 0x0002e2000c1e1900 */
[----:B0-----:R-:W-:-:S06]  /*0620*/  DADD R14, R14, R18 ;  /* 0x000000000e0e7229 */ /* 0x001fcc0000000012 */
[----:B------:R-:W1:Y:S01]  /*0630*/  @!P4 LDC.64 R18, c[0x0][0x388] ;  /* 0x0000e200ff12cb82 */ /* 0x000e620000000a00 */
[----:B------:R-:W-:-:S04]  /*0640*/  ISETP.EQ.AND P0, PT, R3, UR10, P0 ;  /* 0x0000000a03007c0c */ /* 0x000fc80008702270 */
[----:B------:R-:W-:Y:S01]  /*0650*/  PLOP3.LUT P0, PT, P5, P0, PT, 0xf8, 0x8f ;  /* 0x00000000008f781c */ /* 0x000fe20002f01f70 */
[----:B-1----:R-:W-:-:S12]  /*0660*/  @!P4 IMAD.WIDE R28, R6, 0x4, R18 ;  /* 0x00000004061cc825 */ /* 0x002fd800078e0212 */
[----:B------:R-:W0:Y:S01]  /*0670*/  @!P0 LDC.64 R18, c[0x0][0x388] ;  /* 0x0000e200ff128b82 */ /* 0x000e220000000a00 */
[----:B------:R-:W4:Y:S01]  /*0680*/  @!P4 LDG.E R28, desc[UR8][R28.64] ;  /* 0x000000081c1cc981 */ /* 0x000f22000c1e1900 */
[----:B0-----:R-:W-:-:S06]  /*0690*/  @!P0 IMAD.WIDE R18, R23, 0x4, R18 ;  /* 0x0000000417128825 */ /* 0x001fcc00078e0212 */
[----:B------:R0:W5:Y:S02]  /*06a0*/  @!P0 LDG.E R18, desc[UR8][R18.64] ;  /* 0x0000000812128981 */ /* 0x000164000c1e1900 */
[----:B0-----:R-:W0:Y:S08]  /*06b0*/  F2F.F32.F64 R19, R14 ;  /* 0x0000000e00137310 */ /* 0x001e300000301000 */
[----:B0-----:R-:W0:Y:S02]  /*06c0*/  F2F.F64.F32 R14, R19 ;  /* 0x00000013000e7310 */ /* 0x001e240000201800 */
[----:B0-----:R-:W-:-:S06]  /*06d0*/  DADD R16, R14, R16 ;  /* 0x000000000e107229 */ /* 0x001fcc0000000010 */
[----:B------:R-:W0:Y:S08]  /*06e0*/  F2F.F32.F64 R29, R16 ;  /* 0x00000010001d7310 */ /* 0x000e300000301000 */
[----:B0-----:R-:W0:Y:S02]  /*06f0*/  F2F.F64.F32 R16, R29 ;  /* 0x0000001d00107310 */ /* 0x001e240000201800 */
[----:B0-----:R-:W-:-:S10]  /*0700*/  DADD R12, R16, R12 ;  /* 0x00000000100c7229 */ /* 0x001fd4000000000c */
[----:B------:R-:W0:Y:S01]  /*0710*/  F2F.F32.F64 R12, R12 ;  /* 0x0000000c000c7310 */ /* 0x000e220000301000 */
[----:B------:R-:W-:-:S07]  /*0720*/  CS2R R14, SRZ ;  /* 0x00000000000e7805 */ /* 0x000fce000001ff00 */
[----:B0-----:R-:W-:Y:S08]  /*0730*/  F2F.F64.F32 R12, R12 ;  /* 0x0000000c000c7310 */ /* 0x001ff00000201800 */
[----:B--2---:R-:W0:Y:S02]  /*0740*/  @!P3 F2F.F64.F32 R26, R26 ;  /* 0x0000001a001ab310 */ /* 0x004e240000201800 */
[----:B0-----:R-:W-:-:S08]  /*0750*/  @!P3 DMUL R16, R26, 0.5 ;  /* 0x3fe000001a10b828 */ /* 0x001fd00000000000 */
[----:B------:R-:W-:-:S08]  /*0760*/  @!P3 DMUL R14, R16, 0.5 ;  /* 0x3fe00000100eb828 */ /* 0x000fd00000000000 */
[----:B------:R-:W-:Y:S01]  /*0770*/  DADD R26, R12, R14 ;  /* 0x000000000c1a7229 */ /* 0x000fe2000000000e */
[----:B---3--:R-:W0:Y:S09]  /*0780*/  @!P6 F2F.F64.F32 R16, R25 ;  /* 0x000000190010e310 */ /* 0x008e320000201800 */
[----:B------:R-:W1:Y:S01]  /*0790*/  F2F.F32.F64 R27, R26 ;  /* 0x0000001a001b7310 */ /* 0x000e620000301000 */
[----:B0-----:R-:W-:Y:S01]  /*07a0*/  @!P6 DMUL R16, R16, 0.5 ;  /* 0x3fe000001010e828 */ /* 0x001fe20000000000 */
[----:B------:R-:W-:-:S06]  /*07b0*/  CS2R R14, SRZ ;  /* 0x00000000000e7805 */ /* 0x000fcc000001ff00 */
[----:B-1----:R-:W0:Y:S01]  /*07c0*/  F2F.F64.F32 R12, R27 ;  /* 0x0000001b000c7310 */ /* 0x002e220000201800 */
[----:B------:R-:W-:-:S08]  /*07d0*/  @!P6 DMUL R14, R16, 0.5 ;  /* 0x3fe00000100ee828 */ /* 0x000fd00000000000 */
[----:B0-----:R-:W-:Y:S01]  /*07e0*/  DADD R26, R12, R14 ;  /* 0x000000000c1a7229 */ /* 0x001fe2000000000e */
[----:B----4-:R-:W0:Y:S09]  /*07f0*/  @!P4 F2F.F64.F32 R28, R28 ;  /* 0x0000001c001cc310 */ /* 0x010e320000201800 */
[----:B------:R-:W1:Y:S01]  /*0800*/  F2F.F32.F64 R26, R26 ;  /* 0x0000001a001a7310 */ /* 0x000e620000301000 */
[----:B0-----:R-:W-:Y:S01]  /*0810*/  @!P4 DMUL R14, R28, 0.5 ;  /* 0x3fe000001c0ec828 */ /* 0x001fe20000000000 */
[----:B------:R-:W-:-:S06]  /*0820*/  CS2R R16, SRZ ;  /* 0x0000000000107805 */ /* 0x000fcc000001ff00 */
[----:B-1----:R-:W0:Y:S01]  /*0830*/  F2F.F64.F32 R12, R26 ;  /* 0x0000001a000c7310 */ /* 0x002e220000201800 */
[----:B------:R-:W-:-:S08]  /*0840*/  @!P4 DMUL R16, R14, 0.5 ;  /* 0x3fe000000e10c828 */ /* 0x000fd00000000000 */
[----:B0-----:R-:W-:Y:S01]  /*0850*/  DADD R12, R12, R16 ;  /* 0x000000000c0c7229 */ /* 0x001fe20000000010 */
[----:B-----5:R-:W0:Y:S09]  /*0860*/  @!P0 F2F.F64.F32 R18, R18 ;  /* 0x0000001200128310 */ /* 0x020e320000201800 */
[----:B------:R-:W1:Y:S01]  /*0870*/  F2F.F32.F64 R12, R12 ;  /* 0x0000000c000c7310 */ /* 0x000e620000301000 */
[----:B0-----:R-:W-:Y:S01]  /*0880*/  @!P0 DMUL R14, R18, 0.5 ;  /* 0x3fe00000120e8828 */ /* 0x001fe20000000000 */
[----:B------:R-:W-:-:S06]  /*0890*/  CS2R R16, SRZ ;  /* 0x0000000000107805 */ /* 0x000fcc000001ff00 */
[----:B-1----:R-:W0:Y:S01]  /*08a0*/  F2F.F64.F32 R12, R12 ;  /* 0x0000000c000c7310 */ /* 0x002e220000201800 */
[----:B------:R-:W-:Y:S01]  /*08b0*/  @!P0 DMUL R16, R14, 0.5 ;  /* 0x3fe000000e108828 */ /* 0x000fe20000000000 */
[----:B------:R-:W-:-:S04]  /*08c0*/  UIADD3 UR6, UPT, UPT, UR6, 0x1, URZ ;  /* 0x0000000106067890 */ /* 0x000fc8000fffe0ff */
[----:B------:R-:W-:-:S03]  /*08d0*/  UISETP.NE.AND UP0, UPT, UR6, 0x4, UPT ;  /* 0x000000040600788c */ /* 0x000fc6000bf05270 */
[----:B0-----:R-:W-:-:S06]  /*08e0*/  DADD R16, R12, R16 ;  /* 0x000000000c107229 */ /* 0x001fcc0000000010 */
[----:B------:R0:W1:Y:S01]  /*08f0*/  F2F.F32.F64 R27, R16 ;  /* 0x00000010001b7310 */ /* 0x0000620000301000 */
[----:B------:R-:W-:Y:S01]  /*0900*/  IADD3 R7, PT, PT, R7, 0x1, RZ ;  /* 0x0000000107077810 */ /* 0x000fe20007ffe0ff */
[----:B------:R-:W-:Y:S01]  /*0910*/  VIADD R2, R2, 0x1 ;  /* 0x0000000102027836 */ /* 0x000fe20000000000 */
[----:B------:R-:W-:Y:S01]  /*0920*/  IADD3 R20, PT, PT, R20, 0x1, RZ ;  /* 0x0000000114147810 */ /* 0x000fe20007ffe0ff */
[----:B------:R-:W-:Y:S02]  /*0930*/  VIADD R24, R24, 0x1 ;  /* 0x0000000118187836 */ /* 0x000fe40000000000 */
[----:B------:R-:W-:Y:S02]  /*0940*/  VIADD R21, R21, 0x1 ;  /* 0x0000000115157836 */ /* 0x000fe40000000000 */
[----:B------:R-:W-:Y:S02]  /*0950*/  VIADD R6, R6, 0x1 ;  /* 0x0000000106067836 */ /* 0x000fe40000000000 */
[----:B------:R-:W-:Y:S01]  /*0960*/  VIADD R23, R23, 0x1 ;  /* 0x0000000117177836 */ /* 0x000fe20000000000 */
[----:B0-----:R-:W-:Y:S06]  /*0970*/  BRA.U UP0, `(.L_x_0) ;  /* 0xfffffff900587547 */ /* 0x001fec000b83ffff */
[----:B------:R-:W0:Y:S02]  /*0980*/  LDC.64 R2, c[0x0][0x380] ;  /* 0x0000e000ff027b82 */ /* 0x000e240000000a00 */
[----:B0-----:R-:W-:-:S05]  /*0990*/  IMAD.WIDE R4, R4, 0x4, R2 ;  /* 0x0000000404047825 */ /* 0x001fca00078e0202 */
[----:B-1----:R-:W-:Y:S01]  /*09a0*/  STG.E desc[UR8][R4.64], R27 ;  /* 0x0000001b04007986 */ /* 0x002fe2000c101908 */
[----:B------:R-:W-:Y:S05]  /*09b0*/  EXIT ;  /* 0x000000000000794d */ /* 0x000fea0003800000 */
.L_x_1:
[----:B------:R-:W-:-:S00]  /*09c0*/  BRA `(.L_x_1) ;  /* 0xfffffffc00fc7947 */ /* 0x000fc0000383ffff */
[----:B------:R-:W-:-:S00]  /*09d0*/  NOP ;  /* 0x0000000000007918 */ /* 0x000fc00000000000 */
        /* <DEDUP_REMOVED lines=10> */
.L_x_2:


//--------------------- .nv.shared.reserved.0     --------------------------
	.section	.nv.shared.reserved.0,"aw",@nobits
	.weak		__nv_reservedSMEM_offset_0_alias
	.size		__nv_reservedSMEM_offset_0_alias, 0, 64
	.other		__nv_reservedSMEM_offset_0_alias,@"STO_CUDA_RESERVED_SHARED STV_DEFAULT"
__nv_reservedSMEM_offset_0_alias:
	.zero		0
	.zero		64


//--------------------- .nv.constant0._Z14convolutionGPUPfS_ii --------------------------
	.section	.nv.constant0._Z14convolutionGPUPfS_ii,"a",@progbits
	.sectionflags	@""
	.align	4
.nv.constant0._Z14convolutionGPUPfS_ii:
	.zero		920


//--------------------- SYMBOLS --------------------------

	.type		.nv.reservedSmem.offset0,@object
	.size		.nv.reservedSmem.offset0,0x4
